//
// Generated by NVIDIA NVVM Compiler
//
// Compiler Build ID: CL-36424714
// Cuda compilation tools, release 13.0, V13.0.88
// Based on NVVM 20.0.0
//

.version 9.0
.target sm_100
.address_size 64

	// .globl	_Z11ConvolutionPdS_S_

.visible .entry _Z11ConvolutionPdS_S_(
	.param .u64 .ptr .align 1 _Z11ConvolutionPdS_S__param_0,
	.param .u64 .ptr .align 1 _Z11ConvolutionPdS_S__param_1,
	.param .u64 .ptr .align 1 _Z11ConvolutionPdS_S__param_2
)
{
	.reg .pred 	%p<4>;
	.reg .b32 	%r<13>;
	.reg .b64 	%rd<16>;
	.reg .b64 	%fd<28>;

	ld.param.u64 	%rd1, [_Z11ConvolutionPdS_S__param_0];
	ld.param.u64 	%rd2, [_Z11ConvolutionPdS_S__param_1];
	ld.param.u64 	%rd3, [_Z11ConvolutionPdS_S__param_2];
	mov.u32 	%r3, %tid.x;
	mov.u32 	%r4, %ntid.x;
	mov.u32 	%r5, %ctaid.x;
	mad.lo.s32 	%r1, %r4, %r5, %r3;
	add.s32 	%r6, %r1, 1;
	mov.u32 	%r7, %tid.y;
	mov.u32 	%r8, %ntid.y;
	mov.u32 	%r9, %ctaid.y;
	mad.lo.s32 	%r2, %r8, %r9, %r7;
	setp.gt.u32 	%p1, %r2, 4997;
	setp.gt.s32 	%p2, %r6, 4998;
	or.pred  	%p3, %p1, %p2;
	@%p3 bra 	$L__BB0_2;
	cvta.to.global.u64 	%rd4, %rd3;
	cvta.to.global.u64 	%rd5, %rd1;
	cvta.to.global.u64 	%rd6, %rd2;
	ld.global.f64 	%fd1, [%rd4];
	mul.lo.s32 	%r10, %r2, 5000;
	add.s32 	%r11, %r10, %r1;
	mul.wide.s32 	%rd7, %r11, 8;
	add.s64 	%rd8, %rd5, %rd7;
	ld.global.f64 	%fd2, [%rd8];
	ld.global.f64 	%fd3, [%rd4+24];
	cvt.s64.s32 	%rd9, %r1;
	cvt.u64.u32 	%rd10, %r10;
	add.s64 	%rd11, %rd10, %rd9;
	shl.b64 	%rd12, %rd11, 3;
	add.s64 	%rd13, %rd5, %rd12;
	ld.global.f64 	%fd4, [%rd13+40000];
	mul.f64 	%fd5, %fd3, %fd4;
	fma.rn.f64 	%fd6, %fd1, %fd2, %fd5;
	ld.global.f64 	%fd7, [%rd4+48];
	ld.global.f64 	%fd8, [%rd13+80000];
	fma.rn.f64 	%fd9, %fd7, %fd8, %fd6;
	ld.global.f64 	%fd10, [%rd4+8];
	add.s32 	%r12, %r11, 1;
	ld.global.f64 	%fd11, [%rd8+8];
	fma.rn.f64 	%fd12, %fd10, %fd11, %fd9;
	ld.global.f64 	%fd13, [%rd4+32];
	ld.global.f64 	%fd14, [%rd8+40008];
	fma.rn.f64 	%fd15, %fd13, %fd14, %fd12;
	ld.global.f64 	%fd16, [%rd4+56];
	ld.global.f64 	%fd17, [%rd8+80008];
	fma.rn.f64 	%fd18, %fd16, %fd17, %fd15;
	ld.global.f64 	%fd19, [%rd4+16];
	ld.global.f64 	%fd20, [%rd8+16];
	fma.rn.f64 	%fd21, %fd19, %fd20, %fd18;
	ld.global.f64 	%fd22, [%rd4+40];
	ld.global.f64 	%fd23, [%rd8+40016];
	fma.rn.f64 	%fd24, %fd22, %fd23, %fd21;
	ld.global.f64 	%fd25, [%rd4+64];
	ld.global.f64 	%fd26, [%rd8+80016];
	fma.rn.f64 	%fd27, %fd25, %fd26, %fd24;
	mul.wide.s32 	%rd14, %r12, 8;
	add.s64 	%rd15, %rd6, %rd14;
	st.global.f64 	[%rd15+40000], %fd27;
$L__BB0_2:
	ret;

}


// ===== COMPILED SASS (sm_100) =====

	.target	sm_100

	.elftype	@"ET_EXEC"


//--------------------- .note.nv.tkinfo           --------------------------
	.section	.note.nv.tkinfo,"",@"SHT_NOTE"
	.sectionflags	@"SHF_NOTE_NV_TKINFO"
	.tkinfo
        /*0018*/ 	.word	0x00000002
        /*0030*/ 	.string	""
        /*0030*/ 	.string	"ptxas"
        /*0030*/ 	.string	"Cuda compilation tools, release 13.0, V13.0.88"
        /*0030*/ 	.string	"Build cuda_13.0.r13.0/compiler.36424714_0"
        /*0030*/ 	.string	"-arch sm_100 -m 64 "



//--------------------- .note.nv.cuinfo           --------------------------
	.section	.note.nv.cuinfo,"",@"SHT_NOTE"
	.sectionflags	@"SHF_NOTE_NV_CUINFO"
        /*0018*/ 	.short	0x0002
        /*001a*/ 	.short	0x0064
        /*001c*/ 	.short	0x0082
	.zero		2


//--------------------- .nv.info                  --------------------------
	.section	.nv.info,"",@"SHT_CUDA_INFO"
	.align	4


	//----- nvinfo : EIATTR_REGCOUNT
	.align		4
        /*0000*/ 	.byte	0x04, 0x2f
        /*0002*/ 	.short	(.L_1 - .L_0)
	.align		4
.L_0:
        /*0004*/ 	.word	index@(_Z11ConvolutionPdS_S_)
        /*0008*/ 	.word	0x0000001e


	//----- nvinfo : EIATTR_FRAME_SIZE
	.align		4
.L_1:
        /*000c*/ 	.byte	0x04, 0x11
        /*000e*/ 	.short	(.L_3 - .L_2)
	.align		4
.L_2:
        /*0010*/ 	.word	index@(_Z11ConvolutionPdS_S_)
        /*0014*/ 	.word	0x00000000


	//----- nvinfo : EIATTR_MIN_STACK_SIZE
	.align		4
.L_3:
        /*0018*/ 	.byte	0x04, 0x12
        /*001a*/ 	.short	(.L_5 - .L_4)
	.align		4
.L_4:
        /*001c*/ 	.word	index@(_Z11ConvolutionPdS_S_)
        /*0020*/ 	.word	0x00000000
.L_5:


//--------------------- .nv.compat                --------------------------
	.section	.nv.compat,"",@"SHT_CUDA_COMPAT_INFO"
	.align	4
        /*0000*/ 	.byte	0x02, 0x09, 0x00, 0x00, 0x02, 0x02, 0x01, 0x00, 0x02, 0x05, 0x05, 0x00, 0x03, 0x07, 0x01, 0x01
        /*0010*/ 	.byte	0x02, 0x03, 0x00, 0x00, 0x02, 0x06, 0x01, 0x00, 0x04, 0x0b, 0x08, 0x00, 0x01, 0x00, 0x00, 0x00
        /*0020*/ 	.byte	0x00, 0x00, 0x00, 0x00


//--------------------- .nv.info._Z11ConvolutionPdS_S_ --------------------------
	.section	.nv.info._Z11ConvolutionPdS_S_,"",@"SHT_CUDA_INFO"
	.sectionflags	@""
	.align	4


	//----- nvinfo : EIATTR_CUDA_API_VERSION
	.align		4
        /*0000*/ 	.byte	0x04, 0x37
        /*0002*/ 	.short	(.L_7 - .L_6)
.L_6:
        /*0004*/ 	.word	0x00000082


	//----- nvinfo : EIATTR_KPARAM_INFO
	.align		4
.L_7:
        /*0008*/ 	.byte	0x04, 0x17
        /*000a*/ 	.short	(.L_9 - .L_8)
.L_8:
        /*000c*/ 	.word	0x00000000
        /*0010*/ 	.short	0x0002
        /*0012*/ 	.short	0x0010
        /*0014*/ 	.byte	0x00, 0xf5, 0x21, 0x00


	//----- nvinfo : EIATTR_KPARAM_INFO
	.align		4
.L_9:
        /*0018*/ 	.byte	0x04, 0x17
        /*001a*/ 	.short	(.L_11 - .L_10)
.L_10:
        /*001c*/ 	.word	0x00000000
        /*0020*/ 	.short	0x0001
        /*0022*/ 	.short	0x0008
        /*0024*/ 	.byte	0x00, 0xf5, 0x21, 0x00


	//----- nvinfo : EIATTR_KPARAM_INFO
	.align		4
.L_11:
        /*0028*/ 	.byte	0x04, 0x17
        /*002a*/ 	.short	(.L_13 - .L_12)
.L_12:
        /*002c*/ 	.word	0x00000000
        /*0030*/ 	.short	0x0000
        /*0032*/ 	.short	0x0000
        /*0034*/ 	.byte	0x00, 0xf5, 0x21, 0x00


	//----- nvinfo : EIATTR_SPARSE_MMA_MASK
	.align		4
.L_13:
        /*0038*/ 	.byte	0x03, 0x50
        /*003a*/ 	.short	0x0000


	//----- nvinfo : EIATTR_MAXREG_COUNT
	.align		4
        /*003c*/ 	.byte	0x03, 0x1b
        /*003e*/ 	.short	0x00ff


	//----- nvinfo : EIATTR_MERCURY_ISA_VERSION
	.align		4
        /*0040*/ 	.byte	0x03, 0x5f
        /*0042*/ 	.short	0x0101


	//----- nvinfo : EIATTR_VRC_CTA_INIT_COUNT
	.align		4
        /*0044*/ 	.byte	0x02, 0x4a
	.zero		1
	.zero		1


	//----- nvinfo : EIATTR_EXIT_INSTR_OFFSETS
	.align		4
        /*0048*/ 	.byte	0x04, 0x1c
        /*004a*/ 	.short	(.L_15 - .L_14)


	//   ....[0]....
.L_14:
        /*004c*/ 	.word	0x000000c0


	//   ....[1]....
        /*0050*/ 	.word	0x00000370


	//----- nvinfo : EIATTR_CBANK_PARAM_SIZE
	.align		4
.L_15:
        /*0054*/ 	.byte	0x03, 0x19
        /*0056*/ 	.short	0x0018


	//----- nvinfo : EIATTR_PARAM_CBANK
	.align		4
        /*0058*/ 	.byte	0x04, 0x0a
        /*005a*/ 	.short	(.L_17 - .L_16)
	.align		4
.L_16:
        /*005c*/ 	.word	index@(.nv.constant0._Z11ConvolutionPdS_S_)
        /*0060*/ 	.short	0x0380
        /*0062*/ 	.short	0x0018


	//----- nvinfo : EIATTR_SW_WAR
	.align		4
.L_17:
        /*0064*/ 	.byte	0x04, 0x36
        /*0066*/ 	.short	(.L_19 - .L_18)
.L_18:
        /*0068*/ 	.word	0x00000008
.L_19:


//--------------------- .nv.callgraph             --------------------------
	.section	.nv.callgraph,"",@"SHT_CUDA_CALLGRAPH"
	.align	4
	.sectionentsize	8
	.align		4
        /*0000*/ 	.word	0x00000000
	.align		4
        /*0004*/ 	.word	0xffffffff
	.align		4
        /*0008*/ 	.word	0x00000000
	.align		4
        /*000c*/ 	.word	0xfffffffe
	.align		4
        /*0010*/ 	.word	0x00000000
	.align		4
        /*0014*/ 	.word	0xfffffffd
	.align		4
        /*0018*/ 	.word	0x00000000
	.align		4
        /*001c*/ 	.word	0xfffffffc


//--------------------- .text._Z11ConvolutionPdS_S_ --------------------------
	.section	.text._Z11ConvolutionPdS_S_,"ax",@progbits
	.align	128
        .global         _Z11ConvolutionPdS_S_
        .type           _Z11ConvolutionPdS_S_,@function
        .size           _Z11ConvolutionPdS_S_,(.L_x_1 - _Z11ConvolutionPdS_S_)
        .other          _Z11ConvolutionPdS_S_,@"STO_CUDA_ENTRY STV_DEFAULT"
_Z11ConvolutionPdS_S_:
.text._Z11ConvolutionPdS_S_:
[----:B------:R-:W-:Y:S01]  /*0000*/  LDC R1, c[0x0][0x37c] ;  /* 0x0000df00ff017b82 */ /* 0x000fe20000000800 */
[----:B------:R-:W0:Y:S01]  /*0010*/  S2R R0, SR_TID.X ;  /* 0x0000000000007919 */ /* 0x000e220000002100 */
[----:B------:R-:W0:Y:S01]  /*0020*/  LDCU UR4, c[0x0][0x360] ;  /* 0x00006c00ff0477ac */ /* 0x000e220008000800 */
[----:B------:R-:W0:Y:S01]  /*0030*/  S2R R3, SR_CTAID.X ;  /* 0x0000000000037919 */ /* 0x000e220000002500 */
[----:B------:R-:W1:Y:S01]  /*0040*/  LDCU UR5, c[0x0][0x364] ;  /* 0x00006c80ff0577ac */ /* 0x000e620008000800 */
[----:B------:R-:W1:Y:S01]  /*0050*/  S2R R6, SR_TID.Y ;  /* 0x0000000000067919 */ /* 0x000e620000002200 */
[----:B------:R-:W1:Y:S01]  /*0060*/  S2R R5, SR_CTAID.Y ;  /* 0x0000000000057919 */ /* 0x000e620000002600 */
[----:B0-----:R-:W-:-:S04]  /*0070*/  IMAD R0, R3, UR4, R0 ;  /* 0x0000000403007c24 */ /* 0x001fc8000f8e0200 */
[----:B------:R-:W-:Y:S02]  /*0080*/  VIADD R2, R0, 0x1 ;  /* 0x0000000100027836 */ /* 0x000fe40000000000 */
[----:B-1----:R-:W-:-:S03]  /*0090*/  IMAD R6, R5, UR5, R6 ;  /* 0x0000000505067c24 */ /* 0x002fc6000f8e0206 */
[----:B------:R-:W-:-:S04]  /*00a0*/  ISETP.GT.AND P0, PT, R2, 0x1386, PT ;  /* 0x000013860200780c */ /* 0x000fc80003f04270 */
[----:B------:R-:W-:-:S13]  /*00b0*/  ISETP.GT.U32.OR P0, PT, R6, 0x1385, P0 ;  /* 0x000013850600780c */ /* 0x000fda0000704470 */
[----:B------:R-:W-:Y:S05]  /*00c0*/  @P0 EXIT ;  /* 0x000000000000094d */ /* 0x000fea0003800000 */
[----:B------:R-:W0:Y:S01]  /*00d0*/  LDCU.64 UR6, c[0x0][0x380] ;  /* 0x00007000ff0677ac */ /* 0x000e220008000a00 */
[----:B------:R-:W1:Y:S01]  /*00e0*/  LDC.64 R4, c[0x0][0x390] ;  /* 0x0000e400ff047b82 */ /* 0x000e620000000a00 */
[----:B------:R-:W-:Y:S01]  /*00f0*/  IMAD R7, R6, 0x1388, RZ ;  /* 0x0000138806077824 */ /* 0x000fe200078e02ff */
[----:B------:R-:W1:Y:S04]  /*0100*/  LDCU.64 UR4, c[0x0][0x358] ;  /* 0x00006b00ff0477ac */ /* 0x000e680008000a00 */
[C---:B------:R-:W-:Y:S02]  /*0110*/  IADD3 R6, P0, PT, R0.reuse, R7, RZ ;  /* 0x0000000700067210 */ /* 0x040fe40007f1e0ff */
[----:B------:R-:W2:Y:S02]  /*0120*/  LDC.64 R2, c[0x0][0x380] ;  /* 0x0000e000ff027b82 */ /* 0x000ea40000000a00 */
[----:B------:R-:W-:-:S02]  /*0130*/  LEA.HI.X.SX32 R9, R0, RZ, 0x1, P0 ;  /* 0x000000ff00097211 */ /* 0x000fc400000f0eff */
[----:B------:R-:W-:Y:S02]  /*0140*/  IADD3 R0, PT, PT, R0, R7, RZ ;  /* 0x0000000700007210 */ /* 0x000fe40007ffe0ff */
[----:B0-----:R-:W-:-:S04]  /*0150*/  LEA R22, P0, R6, UR6, 0x3 ;  /* 0x0000000606167c11 */ /* 0x001fc8000f8018ff */
[----:B------:R-:W-:Y:S01]  /*0160*/  LEA.HI.X R23, R6, UR7, R9, 0x3, P0 ;  /* 0x0000000706177c11 */ /* 0x000fe200080f1c09 */
[----:B-1----:R-:W3:Y:S04]  /*0170*/  LDG.E.64 R10, desc[UR4][R4.64+0x18] ;  /* 0x00001804040a7981 */ /* 0x002ee8000c1e1b00 */
[----:B------:R-:W3:Y:S01]  /*0180*/  LDG.E.64 R12, desc[UR4][R22.64+0x9c40] ;  /* 0x009c4004160c7981 */ /* 0x000ee2000c1e1b00 */
[----:B--2---:R-:W-:-:S03]  /*0190*/  IMAD.WIDE R2, R0, 0x8, R2 ;  /* 0x0000000800027825 */ /* 0x004fc600078e0202 */
[----:B------:R-:W2:Y:S04]  /*01a0*/  LDG.E.64 R16, desc[UR4][R4.64] ;  /* 0x0000000404107981 */ /* 0x000ea8000c1e1b00 */
[----:B------:R-:W2:Y:S04]  /*01b0*/  LDG.E.64 R14, desc[UR4][R2.64] ;  /* 0x00000004020e7981 */ /* 0x000ea8000c1e1b00 */
[----:B------:R-:W4:Y:S04]  /*01c0*/  LDG.E.64 R18, desc[UR4][R4.64+0x30] ;  /* 0x0000300404127981 */ /* 0x000f28000c1e1b00 */
[----:B------:R-:W4:Y:S04]  /*01d0*/  LDG.E.64 R20, desc[UR4][R22.64+0x13880] ;  /* 0x0138800416147981 */ /* 0x000f28000c1e1b00 */
[----:B------:R-:W5:Y:S04]  /*01e0*/  LDG.E.64 R6, desc[UR4][R4.64+0x8] ;  /* 0x0000080404067981 */ /* 0x000f68000c1e1b00 */
[----:B------:R-:W5:Y:S04]  /*01f0*/  LDG.E.64 R8, desc[UR4][R2.64+0x8] ;  /* 0x0000080402087981 */ /* 0x000f68000c1e1b00 */
[----:B------:R-:W5:Y:S01]  /*0200*/  LDG.E.64 R22, desc[UR4][R4.64+0x40] ;  /* 0x0000400404167981 */ /* 0x000f62000c1e1b00 */
[----:B---3--:R-:W-:-:S03]  /*0210*/  DMUL R24, R10, R12 ;  /* 0x0000000c0a187228 */ /* 0x008fc60000000000 */
[----:B------:R-:W3:Y:S04]  /*0220*/  LDG.E.64 R10, desc[UR4][R4.64+0x20] ;  /* 0x00002004040a7981 */ /* 0x000ee8000c1e1b00 */
[----:B------:R-:W3:Y:S01]  /*0230*/  LDG.E.64 R12, desc[UR4][R2.64+0x9c48] ;  /* 0x009c4804020c7981 */ /* 0x000ee2000c1e1b00 */
[----:B--2---:R-:W-:-:S03]  /*0240*/  DFMA R24, R16, R14, R24 ;  /* 0x0000000e1018722b */ /* 0x004fc60000000018 */
[----:B------:R-:W2:Y:S04]  /*0250*/  LDG.E.64 R14, desc[UR4][R4.64+0x38] ;  /* 0x00003804040e7981 */ /* 0x000ea8000c1e1b00 */
[----:B------:R-:W2:Y:S01]  /*0260*/  LDG.E.64 R16, desc[UR4][R2.64+0x13888] ;  /* 0x0138880402107981 */ /* 0x000ea2000c1e1b00 */
[----:B----4-:R-:W-:-:S03]  /*0270*/  DFMA R24, R18, R20, R24 ;  /* 0x000000141218722b */ /* 0x010fc60000000018 */
[----:B------:R-:W4:Y:S04]  /*0280*/  LDG.E.64 R20, desc[UR4][R4.64+0x10] ;  /* 0x0000100404147981 */ /* 0x000f28000c1e1b00 */
[----:B------:R-:W4:Y:S01]  /*0290*/  LDG.E.64 R18, desc[UR4][R2.64+0x10] ;  /* 0x0000100402127981 */ /* 0x000f22000c1e1b00 */
[----:B-----5:R-:W-:-:S03]  /*02a0*/  DFMA R26, R6, R8, R24 ;  /* 0x00000008061a722b */ /* 0x020fc60000000018 */
[----:B------:R-:W5:Y:S04]  /*02b0*/  LDG.E.64 R6, desc[UR4][R4.64+0x28] ;  /* 0x0000280404067981 */ /* 0x000f68000c1e1b00 */
[----:B------:R-:W5:Y:S04]  /*02c0*/  LDG.E.64 R8, desc[UR4][R2.64+0x9c50] ;  /* 0x009c500402087981 */ /* 0x000f68000c1e1b00 */
[----:B------:R-:W5:Y:S01]  /*02d0*/  LDG.E.64 R24, desc[UR4][R2.64+0x13890] ;  /* 0x0138900402187981 */ /* 0x000f62000c1e1b00 */
[----:B---3--:R-:W-:Y:S01]  /*02e0*/  DFMA R10, R10, R12, R26 ;  /* 0x0000000c0a0a722b */ /* 0x008fe2000000001a */
[----:B------:R-:W0:Y:S07]  /*02f0*/  LDC.64 R12, c[0x0][0x388] ;  /* 0x0000e200ff0c7b82 */ /* 0x000e2e0000000a00 */
[----:B--2---:R-:W-:-:S08]  /*0300*/  DFMA R10, R14, R16, R10 ;  /* 0x000000100e0a722b */ /* 0x004fd0000000000a */
[----:B----4-:R-:W-:-:S08]  /*0310*/  DFMA R10, R20, R18, R10 ;  /* 0x00000012140a722b */ /* 0x010fd0000000000a */
[----:B-----5:R-:W-:Y:S01]  /*0320*/  DFMA R6, R6, R8, R10 ;  /* 0x000000080606722b */ /* 0x020fe2000000000a */
[----:B------:R-:W-:-:S04]  /*0330*/  VIADD R9, R0, 0x1 ;  /* 0x0000000100097836 */ /* 0x000fc80000000000 */
[----:B0-----:R-:W-:-:S03]  /*0340*/  IMAD.WIDE R8, R9, 0x8, R12 ;  /* 0x0000000809087825 */ /* 0x001fc600078e020c */
[----:B------:R-:W-:-:S07]  /*0350*/  DFMA R6, R22, R24, R6 ;  /* 0x000000181606722b */ /* 0x000fce0000000006 */
[----:B------:R-:W-:Y:S01]  /*0360*/  STG.E.64 desc[UR4][R8.64+0x9c40], R6 ;  /* 0x009c400608007986 */ /* 0x000fe2000c101b04 */
[----:B------:R-:W-:Y:S05]  /*0370*/  EXIT ;  /* 0x000000000000794d */ /* 0x000fea0003800000 */
.L_x_0:
[----:B------:R-:W-:-:S00]  /*0380*/  BRA `(.L_x_0) ;  /* 0xfffffffc00fc7947 */ /* 0x000fc0000383ffff */
[----:B------:R-:W-:-:S00]  /*0390*/  NOP ;  /* 0x0000000000007918 */ /* 0x000fc00000000000 */
        /* <DEDUP_REMOVED lines=14> */
.L_x_1:


//--------------------- .nv.shared.reserved.0     --------------------------
	.section	.nv.shared.reserved.0,"aw",@nobits
	.weak		__nv_reservedSMEM_offset_0_alias
	.size		__nv_reservedSMEM_offset_0_alias, 0, 64
	.other		__nv_reservedSMEM_offset_0_alias,@"STO_CUDA_RESERVED_SHARED STV_DEFAULT"
__nv_reservedSMEM_offset_0_alias:
	.zero		0
	.zero		64


//--------------------- .nv.constant0._Z11ConvolutionPdS_S_ --------------------------
	.section	.nv.constant0._Z11ConvolutionPdS_S_,"a",@progbits
	.sectionflags	@""
	.align	4
.nv.constant0._Z11ConvolutionPdS_S_:
	.zero		920


//--------------------- SYMBOLS --------------------------

	.type		.nv.reservedSmem.offset0,@object
	.size		.nv.reservedSmem.offset0,0x4
